//
// Generated by NVIDIA NVVM Compiler
//
// Compiler Build ID: CL-36424714
// Cuda compilation tools, release 13.0, V13.0.88
// Based on NVVM 20.0.0
//

.version 9.0
.target sm_100
.address_size 64

	// .globl	_Z13column_reducePfS_ii
.extern .shared .align 16 .b8 sdata[];

.visible .entry _Z13column_reducePfS_ii(
	.param .u64 .ptr .align 1 _Z13column_reducePfS_ii_param_0,
	.param .u64 .ptr .align 1 _Z13column_reducePfS_ii_param_1,
	.param .u32 _Z13column_reducePfS_ii_param_2,
	.param .u32 _Z13column_reducePfS_ii_param_3
)
{
	.reg .pred 	%p<6>;
	.reg .b32 	%r<19>;
	.reg .b32 	%f<6>;
	.reg .b64 	%rd<9>;

	ld.param.u64 	%rd1, [_Z13column_reducePfS_ii_param_0];
	ld.param.u64 	%rd2, [_Z13column_reducePfS_ii_param_1];
	ld.param.u32 	%r8, [_Z13column_reducePfS_ii_param_2];
	ld.param.u32 	%r9, [_Z13column_reducePfS_ii_param_3];
	mov.u32 	%r1, %tid.x;
	mov.u32 	%r2, %ctaid.x;
	mov.u32 	%r3, %ntid.x;
	mad.lo.s32 	%r4, %r2, %r3, %r1;
	mul.lo.s32 	%r10, %r9, %r8;
	setp.ge.u32 	%p1, %r4, %r10;
	shl.b32 	%r11, %r1, 2;
	mov.u32 	%r12, sdata;
	add.s32 	%r5, %r12, %r11;
	@%p1 bra 	$L__BB0_2;
	cvta.to.global.u64 	%rd3, %rd1;
	mul.wide.u32 	%rd4, %r4, 4;
	add.s64 	%rd5, %rd3, %rd4;
	ld.global.f32 	%f1, [%rd5];
	st.shared.f32 	[%r5], %f1;
$L__BB0_2:
	bar.sync 	0;
	setp.lt.u32 	%p2, %r3, 2;
	@%p2 bra 	$L__BB0_7;
	mov.b32 	%r18, 1;
$L__BB0_4:
	shl.b32 	%r7, %r18, 1;
	add.s32 	%r14, %r7, -1;
	and.b32  	%r15, %r14, %r1;
	setp.ne.s32 	%p3, %r15, 0;
	@%p3 bra 	$L__BB0_6;
	shl.b32 	%r16, %r18, 2;
	add.s32 	%r17, %r5, %r16;
	ld.shared.f32 	%f2, [%r17];
	ld.shared.f32 	%f3, [%r5];
	add.f32 	%f4, %f2, %f3;
	st.shared.f32 	[%r5], %f4;
$L__BB0_6:
	bar.sync 	0;
	setp.lt.u32 	%p4, %r7, %r3;
	mov.u32 	%r18, %r7;
	@%p4 bra 	$L__BB0_4;
$L__BB0_7:
	setp.ne.s32 	%p5, %r1, 0;
	@%p5 bra 	$L__BB0_9;
	ld.shared.f32 	%f5, [sdata];
	cvta.to.global.u64 	%rd6, %rd2;
	mul.wide.u32 	%rd7, %r2, 4;
	add.s64 	%rd8, %rd6, %rd7;
	st.global.f32 	[%rd8], %f5;
$L__BB0_9:
	ret;

}


// ===== COMPILED SASS (sm_100) =====

	.target	sm_100

	.elftype	@"ET_EXEC"


//--------------------- .note.nv.tkinfo           --------------------------
	.section	.note.nv.tkinfo,"",@"SHT_NOTE"
	.sectionflags	@"SHF_NOTE_NV_TKINFO"
	.tkinfo
        /*0018*/ 	.word	0x00000002
        /*0030*/ 	.string	""
        /*0030*/ 	.string	"ptxas"
        /*0030*/ 	.string	"Cuda compilation tools, release 13.0, V13.0.88"
        /*0030*/ 	.string	"Build cuda_13.0.r13.0/compiler.36424714_0"
        /*0030*/ 	.string	"-arch sm_100 -m 64 "



//--------------------- .note.nv.cuinfo           --------------------------
	.section	.note.nv.cuinfo,"",@"SHT_NOTE"
	.sectionflags	@"SHF_NOTE_NV_CUINFO"
        /*0018*/ 	.short	0x0002
        /*001a*/ 	.short	0x0064
        /*001c*/ 	.short	0x0082
	.zero		2


//--------------------- .nv.info                  --------------------------
	.section	.nv.info,"",@"SHT_CUDA_INFO"
	.align	4


	//----- nvinfo : EIATTR_REGCOUNT
	.align		4
        /*0000*/ 	.byte	0x04, 0x2f
        /*0002*/ 	.short	(.L_1 - .L_0)
	.align		4
.L_0:
        /*0004*/ 	.word	index@(_Z13column_reducePfS_ii)
        /*0008*/ 	.word	0x0000000a


	//----- nvinfo : EIATTR_FRAME_SIZE
	.align		4
.L_1:
        /*000c*/ 	.byte	0x04, 0x11
        /*000e*/ 	.short	(.L_3 - .L_2)
	.align		4
.L_2:
        /*0010*/ 	.word	index@(_Z13column_reducePfS_ii)
        /*0014*/ 	.word	0x00000000


	//----- nvinfo : EIATTR_MIN_STACK_SIZE
	.align		4
.L_3:
        /*0018*/ 	.byte	0x04, 0x12
        /*001a*/ 	.short	(.L_5 - .L_4)
	.align		4
.L_4:
        /*001c*/ 	.word	index@(_Z13column_reducePfS_ii)
        /*0020*/ 	.word	0x00000000
.L_5:


//--------------------- .nv.compat                --------------------------
	.section	.nv.compat,"",@"SHT_CUDA_COMPAT_INFO"
	.align	4
        /*0000*/ 	.byte	0x02, 0x09, 0x00, 0x00, 0x02, 0x02, 0x01, 0x00, 0x02, 0x05, 0x05, 0x00, 0x03, 0x07, 0x01, 0x01
        /*0010*/ 	.byte	0x02, 0x03, 0x00, 0x00, 0x02, 0x06, 0x01, 0x00, 0x04, 0x0b, 0x08, 0x00, 0x09, 0x00, 0x00, 0x00
        /*0020*/ 	.byte	0x00, 0x00, 0x00, 0x00


//--------------------- .nv.info._Z13column_reducePfS_ii --------------------------
	.section	.nv.info._Z13column_reducePfS_ii,"",@"SHT_CUDA_INFO"
	.sectionflags	@""
	.align	4


	//----- nvinfo : EIATTR_CUDA_API_VERSION
	.align		4
        /*0000*/ 	.byte	0x04, 0x37
        /*0002*/ 	.short	(.L_7 - .L_6)
.L_6:
        /*0004*/ 	.word	0x00000082


	//----- nvinfo : EIATTR_KPARAM_INFO
	.align		4
.L_7:
        /*0008*/ 	.byte	0x04, 0x17
        /*000a*/ 	.short	(.L_9 - .L_8)
.L_8:
        /*000c*/ 	.word	0x00000000
        /*0010*/ 	.short	0x0003
        /*0012*/ 	.short	0x0014
        /*0014*/ 	.byte	0x00, 0xf0, 0x11, 0x00


	//----- nvinfo : EIATTR_KPARAM_INFO
	.align		4
.L_9:
        /*0018*/ 	.byte	0x04, 0x17
        /*001a*/ 	.short	(.L_11 - .L_10)
.L_10:
        /*001c*/ 	.word	0x00000000
        /*0020*/ 	.short	0x0002
        /*0022*/ 	.short	0x0010
        /*0024*/ 	.byte	0x00, 0xf0, 0x11, 0x00


	//----- nvinfo : EIATTR_KPARAM_INFO
	.align		4
.L_11:
        /*0028*/ 	.byte	0x04, 0x17
        /*002a*/ 	.short	(.L_13 - .L_12)
.L_12:
        /*002c*/ 	.word	0x00000000
        /*0030*/ 	.short	0x0001
        /*0032*/ 	.short	0x0008
        /*0034*/ 	.byte	0x00, 0xf5, 0x21, 0x00


	//----- nvinfo : EIATTR_KPARAM_INFO
	.align		4
.L_13:
        /*0038*/ 	.byte	0x04, 0x17
        /*003a*/ 	.short	(.L_15 - .L_14)
.L_14:
        /*003c*/ 	.word	0x00000000
        /*0040*/ 	.short	0x0000
        /*0042*/ 	.short	0x0000
        /*0044*/ 	.byte	0x00, 0xf5, 0x21, 0x00


	//----- nvinfo : EIATTR_SPARSE_MMA_MASK
	.align		4
.L_15:
        /*0048*/ 	.byte	0x03, 0x50
        /*004a*/ 	.short	0x0000


	//----- nvinfo : EIATTR_MAXREG_COUNT
	.align		4
        /*004c*/ 	.byte	0x03, 0x1b
        /*004e*/ 	.short	0x00ff


	//----- nvinfo : EIATTR_NUM_BARRIERS
	.align		4
        /*0050*/ 	.byte	0x02, 0x4c
        /*0052*/ 	.byte	0x01
	.zero		1


	//----- nvinfo : EIATTR_MERCURY_ISA_VERSION
	.align		4
        /*0054*/ 	.byte	0x03, 0x5f
        /*0056*/ 	.short	0x0101


	//----- nvinfo : EIATTR_VRC_CTA_INIT_COUNT
	.align		4
        /*0058*/ 	.byte	0x02, 0x4a
	.zero		1
	.zero		1


	//----- nvinfo : EIATTR_EXIT_INSTR_OFFSETS
	.align		4
        /*005c*/ 	.byte	0x04, 0x1c
        /*005e*/ 	.short	(.L_17 - .L_16)


	//   ....[0]....
.L_16:
        /*0060*/ 	.word	0x00000220


	//   ....[1]....
        /*0064*/ 	.word	0x000002a0


	//----- nvinfo : EIATTR_CBANK_PARAM_SIZE
	.align		4
.L_17:
        /*0068*/ 	.byte	0x03, 0x19
        /*006a*/ 	.short	0x0018


	//----- nvinfo : EIATTR_PARAM_CBANK
	.align		4
        /*006c*/ 	.byte	0x04, 0x0a
        /*006e*/ 	.short	(.L_19 - .L_18)
	.align		4
.L_18:
        /*0070*/ 	.word	index@(.nv.constant0._Z13column_reducePfS_ii)
        /*0074*/ 	.short	0x0380
        /*0076*/ 	.short	0x0018


	//----- nvinfo : EIATTR_SW_WAR
	.align		4
.L_19:
        /*0078*/ 	.byte	0x04, 0x36
        /*007a*/ 	.short	(.L_21 - .L_20)
.L_20:
        /*007c*/ 	.word	0x00000008
.L_21:


//--------------------- .nv.callgraph             --------------------------
	.section	.nv.callgraph,"",@"SHT_CUDA_CALLGRAPH"
	.align	4
	.sectionentsize	8
	.align		4
        /*0000*/ 	.word	0x00000000
	.align		4
        /*0004*/ 	.word	0xffffffff
	.align		4
        /*0008*/ 	.word	0x00000000
	.align		4
        /*000c*/ 	.word	0xfffffffe
	.align		4
        /*0010*/ 	.word	0x00000000
	.align		4
        /*0014*/ 	.word	0xfffffffd
	.align		4
        /*0018*/ 	.word	0x00000000
	.align		4
        /*001c*/ 	.word	0xfffffffc


//--------------------- .text._Z13column_reducePfS_ii --------------------------
	.section	.text._Z13column_reducePfS_ii,"ax",@progbits
	.align	128
        .global         _Z13column_reducePfS_ii
        .type           _Z13column_reducePfS_ii,@function
        .size           _Z13column_reducePfS_ii,(.L_x_3 - _Z13column_reducePfS_ii)
        .other          _Z13column_reducePfS_ii,@"STO_CUDA_ENTRY STV_DEFAULT"
_Z13column_reducePfS_ii:
.text._Z13column_reducePfS_ii:
[----:B------:R-:W-:Y:S01]  /*0000*/  LDC R1, c[0x0][0x37c] ;  /* 0x0000df00ff017b82 */ /* 0x000fe20000000800 */
[----:B------:R-:W0:Y:S01]  /*0010*/  S2R R7, SR_TID.X ;  /* 0x0000000000077919 */ /* 0x000e220000002100 */
[----:B------:R-:W1:Y:S01]  /*0020*/  LDCU.64 UR4, c[0x0][0x390] ;  /* 0x00007200ff0477ac */ /* 0x000e620008000a00 */
[----:B------:R-:W0:Y:S01]  /*0030*/  S2R R4, SR_CTAID.X ;  /* 0x0000000000047919 */ /* 0x000e220000002500 */
[----:B------:R-:W0:Y:S01]  /*0040*/  LDCU UR8, c[0x0][0x360] ;  /* 0x00006c00ff0877ac */ /* 0x000e220008000800 */
[----:B------:R-:W2:Y:S01]  /*0050*/  LDCU.64 UR6, c[0x0][0x358] ;  /* 0x00006b00ff0677ac */ /* 0x000ea20008000a00 */
[----:B-1----:R-:W-:Y:S01]  /*0060*/  UIMAD UR4, UR5, UR4, URZ ;  /* 0x00000004050472a4 */ /* 0x002fe2000f8e02ff */
[----:B0-----:R-:W-:-:S05]  /*0070*/  IMAD R5, R4, UR8, R7 ;  /* 0x0000000804057c24 */ /* 0x001fca000f8e0207 */
[----:B------:R-:W-:-:S13]  /*0080*/  ISETP.GE.U32.AND P1, PT, R5, UR4, PT ;  /* 0x0000000405007c0c */ /* 0x000fda000bf26070 */
[----:B------:R-:W0:Y:S02]  /*0090*/  @!P1 LDC.64 R2, c[0x0][0x380] ;  /* 0x0000e000ff029b82 */ /* 0x000e240000000a00 */
[----:B0-----:R-:W-:-:S06]  /*00a0*/  @!P1 IMAD.WIDE.U32 R2, R5, 0x4, R2 ;  /* 0x0000000405029825 */ /* 0x001fcc00078e0002 */
[----:B--2---:R-:W2:Y:S01]  /*00b0*/  @!P1 LDG.E R3, desc[UR6][R2.64] ;  /* 0x0000000602039981 */ /* 0x004ea2000c1e1900 */
[----:B------:R-:W0:Y:S01]  /*00c0*/  S2UR UR5, SR_CgaCtaId ;  /* 0x00000000000579c3 */ /* 0x000e220000008800 */
[----:B------:R-:W-:Y:S01]  /*00d0*/  UMOV UR4, 0x400 ;  /* 0x0000040000047882 */ /* 0x000fe20000000000 */
[----:B------:R-:W-:Y:S01]  /*00e0*/  UISETP.GE.U32.AND UP0, UPT, UR8, 0x2, UPT ;  /* 0x000000020800788c */ /* 0x000fe2000bf06070 */
[----:B------:R-:W-:Y:S01]  /*00f0*/  ISETP.NE.AND P0, PT, R7, RZ, PT ;  /* 0x000000ff0700720c */ /* 0x000fe20003f05270 */
[----:B0-----:R-:W-:-:S06]  /*0100*/  ULEA UR4, UR5, UR4, 0x18 ;  /* 0x0000000405047291 */ /* 0x001fcc000f8ec0ff */
[----:B------:R-:W-:-:S05]  /*0110*/  LEA R0, R7, UR4, 0x2 ;  /* 0x0000000407007c11 */ /* 0x000fca000f8e10ff */
[----:B--2---:R0:W-:Y:S01]  /*0120*/  @!P1 STS [R0], R3 ;  /* 0x0000000300009388 */ /* 0x0041e20000000800 */
[----:B------:R-:W-:Y:S06]  /*0130*/  BAR.SYNC.DEFER_BLOCKING 0x0 ;  /* 0x0000000000007b1d */ /* 0x000fec0000010000 */
[----:B------:R-:W-:Y:S05]  /*0140*/  BRA.U !UP0, `(.L_x_0) ;  /* 0x0000000108347547 */ /* 0x000fea000b800000 */
[----:B0-----:R-:W-:-:S07]  /*0150*/  IMAD.MOV.U32 R3, RZ, RZ, 0x1 ;  /* 0x00000001ff037424 */ /* 0x001fce00078e00ff */
.L_x_1:
[----:B------:R-:W-:-:S05]  /*0160*/  SHF.L.U32 R6, R3, 0x1, RZ ;  /* 0x0000000103067819 */ /* 0x000fca00000006ff */
[----:B------:R-:W-:-:S05]  /*0170*/  VIADD R2, R6, 0xffffffff ;  /* 0xffffffff06027836 */ /* 0x000fca0000000000 */
[----:B------:R-:W-:-:S13]  /*0180*/  LOP3.LUT P1, RZ, R2, R7, RZ, 0xc0, !PT ;  /* 0x0000000702ff7212 */ /* 0x000fda000782c0ff */
[----:B------:R-:W-:Y:S02]  /*0190*/  @!P1 LEA R2, R3, R0, 0x2 ;  /* 0x0000000003029211 */ /* 0x000fe400078e10ff */
[----:B------:R-:W-:Y:S04]  /*01a0*/  @!P1 LDS R3, [R0] ;  /* 0x0000000000039984 */ /* 0x000fe80000000800 */
[----:B------:R-:W0:Y:S02]  /*01b0*/  @!P1 LDS R2, [R2] ;  /* 0x0000000002029984 */ /* 0x000e240000000800 */
[----:B0-----:R-:W-:Y:S01]  /*01c0*/  @!P1 FADD R5, R2, R3 ;  /* 0x0000000302059221 */ /* 0x001fe20000000000 */
[----:B------:R-:W-:-:S04]  /*01d0*/  IMAD.MOV.U32 R3, RZ, RZ, R6 ;  /* 0x000000ffff037224 */ /* 0x000fc800078e0006 */
[----:B------:R1:W-:Y:S01]  /*01e0*/  @!P1 STS [R0], R5 ;  /* 0x0000000500009388 */ /* 0x0003e20000000800 */
[----:B------:R-:W-:Y:S01]  /*01f0*/  BAR.SYNC.DEFER_BLOCKING 0x0 ;  /* 0x0000000000007b1d */ /* 0x000fe20000010000 */
[----:B------:R-:W-:-:S13]  /*0200*/  ISETP.GE.U32.AND P1, PT, R6, UR8, PT ;  /* 0x0000000806007c0c */ /* 0x000fda000bf26070 */
[----:B-1----:R-:W-:Y:S05]  /*0210*/  @!P1 BRA `(.L_x_1) ;  /* 0xfffffffc00d09947 */ /* 0x002fea000383ffff */
.L_x_0:
[----:B------:R-:W-:Y:S05]  /*0220*/  @P0 EXIT ;  /* 0x000000000000094d */ /* 0x000fea0003800000 */
[----:B------:R-:W1:Y:S01]  /*0230*/  S2UR UR5, SR_CgaCtaId ;  /* 0x00000000000579c3 */ /* 0x000e620000008800 */
[----:B------:R-:W-:-:S07]  /*0240*/  UMOV UR4, 0x400 ;  /* 0x0000040000047882 */ /* 0x000fce0000000000 */
[----:B0-----:R-:W0:Y:S01]  /*0250*/  LDC.64 R2, c[0x0][0x388] ;  /* 0x0000e200ff027b82 */ /* 0x001e220000000a00 */
[----:B-1----:R-:W-:Y:S01]  /*0260*/  ULEA UR4, UR5, UR4, 0x18 ;  /* 0x0000000405047291 */ /* 0x002fe2000f8ec0ff */
[----:B0-----:R-:W-:-:S08]  /*0270*/  IMAD.WIDE.U32 R2, R4, 0x4, R2 ;  /* 0x0000000404027825 */ /* 0x001fd000078e0002 */
[----:B------:R-:W0:Y:S04]  /*0280*/  LDS R5, [UR4] ;  /* 0x00000004ff057984 */ /* 0x000e280008000800 */
[----:B0-----:R-:W-:Y:S01]  /*0290*/  STG.E desc[UR6][R2.64], R5 ;  /* 0x0000000502007986 */ /* 0x001fe2000c101906 */
[----:B------:R-:W-:Y:S05]  /*02a0*/  EXIT ;  /* 0x000000000000794d */ /* 0x000fea0003800000 */
.L_x_2:
[----:B------:R-:W-:-:S00]  /*02b0*/  BRA `(.L_x_2) ;  /* 0xfffffffc00fc7947 */ /* 0x000fc0000383ffff */
[----:B------:R-:W-:-:S00]  /*02c0*/  NOP ;  /* 0x0000000000007918 */ /* 0x000fc00000000000 */
        /* <DEDUP_REMOVED lines=11> */
.L_x_3:


//--------------------- .nv.shared._Z13column_reducePfS_ii --------------------------
	.section	.nv.shared._Z13column_reducePfS_ii,"aw",@nobits
	.sectionflags	@""
	.align	16
	.zero		1024


//--------------------- .nv.shared.reserved.0     --------------------------
	.section	.nv.shared.reserved.0,"aw",@nobits
	.weak		__nv_reservedSMEM_offset_0_alias
	.size		__nv_reservedSMEM_offset_0_alias, 0, 64
	.other		__nv_reservedSMEM_offset_0_alias,@"STO_CUDA_RESERVED_SHARED STV_DEFAULT"
__nv_reservedSMEM_offset_0_alias:
	.zero		0
	.zero		64


//--------------------- .nv.constant0._Z13column_reducePfS_ii --------------------------
	.section	.nv.constant0._Z13column_reducePfS_ii,"a",@progbits
	.sectionflags	@""
	.align	4
.nv.constant0._Z13column_reducePfS_ii:
	.zero		920


//--------------------- SYMBOLS --------------------------

	.type		.nv.reservedSmem.offset0,@object
	.size		.nv.reservedSmem.offset0,0x4
	.type		.nv.reservedSmem.cap,@object
	.size		.nv.reservedSmem.cap,0x4
